//
// Generated by NVIDIA NVVM Compiler
//
// Compiler Build ID: CL-36424714
// Cuda compilation tools, release 13.0, V13.0.88
// Based on NVVM 20.0.0
//

.version 9.0
.target sm_100
.address_size 64

	// .globl	_Z18matrix_blur_kernelPhS_iii

.visible .entry _Z18matrix_blur_kernelPhS_iii(
	.param .u64 .ptr .align 1 _Z18matrix_blur_kernelPhS_iii_param_0,
	.param .u64 .ptr .align 1 _Z18matrix_blur_kernelPhS_iii_param_1,
	.param .u32 _Z18matrix_blur_kernelPhS_iii_param_2,
	.param .u32 _Z18matrix_blur_kernelPhS_iii_param_3,
	.param .u32 _Z18matrix_blur_kernelPhS_iii_param_4
)
{
	.reg .pred 	%p<121>;
	.reg .b16 	%rs<5>;
	.reg .b32 	%r<221>;
	.reg .b64 	%rd<37>;

	ld.param.u64 	%rd3, [_Z18matrix_blur_kernelPhS_iii_param_0];
	ld.param.u64 	%rd2, [_Z18matrix_blur_kernelPhS_iii_param_1];
	ld.param.u32 	%r106, [_Z18matrix_blur_kernelPhS_iii_param_2];
	ld.param.u32 	%r109, [_Z18matrix_blur_kernelPhS_iii_param_3];
	ld.param.u32 	%r108, [_Z18matrix_blur_kernelPhS_iii_param_4];
	cvta.to.global.u64 	%rd1, %rd3;
	mov.u32 	%r110, %ctaid.x;
	mov.u32 	%r111, %ntid.x;
	mov.u32 	%r112, %tid.x;
	mad.lo.s32 	%r1, %r110, %r111, %r112;
	mov.u32 	%r113, %ctaid.y;
	mov.u32 	%r114, %ntid.y;
	mov.u32 	%r115, %tid.y;
	mad.lo.s32 	%r116, %r113, %r114, %r115;
	mov.u32 	%r117, %ctaid.z;
	mov.u32 	%r118, %ntid.z;
	mov.u32 	%r119, %tid.z;
	mad.lo.s32 	%r3, %r117, %r118, %r119;
	setp.ge.s32 	%p2, %r1, %r106;
	setp.ge.s32 	%p3, %r116, %r109;
	or.pred  	%p4, %p2, %p3;
	@%p4 bra 	$L__BB0_44;
	neg.s32 	%r4, %r108;
	setp.lt.s32 	%p5, %r108, 0;
	@%p5 bra 	$L__BB0_43;
	shl.b32 	%r121, %r108, 1;
	and.b32  	%r5, %r121, 6;
	and.b32  	%r6, %r108, 1;
	sub.s32 	%r7, 3, %r108;
	and.b32  	%r122, %r121, -8;
	neg.s32 	%r8, %r122;
	mul.lo.s32 	%r123, %r108, 3;
	sub.s32 	%r124, %r3, %r123;
	add.s32 	%r9, %r124, 12;
	sub.s32 	%r10, %r116, %r108;
	mov.b32 	%r199, 0;
	mov.u32 	%r173, %r4;
	mov.u32 	%r200, %r199;
$L__BB0_3:
	setp.lt.u32 	%p6, %r108, 4;
	add.s32 	%r125, %r173, %r1;
	setp.gt.s32 	%p7, %r125, -1;
	setp.lt.s32 	%p8, %r125, %r106;
	and.pred  	%p1, %p7, %p8;
	mul.lo.s32 	%r14, %r125, %r109;
	mov.u32 	%r209, %r4;
	@%p6 bra 	$L__BB0_23;
	add.s32 	%r126, %r116, %r14;
	mad.lo.s32 	%r177, %r126, 3, %r9;
	mov.u32 	%r176, %r10;
	mov.u32 	%r178, %r8;
	mov.u32 	%r179, %r7;
$L__BB0_5:
	.pragma "nounroll";
	setp.gt.u32 	%p9, %r3, 2;
	setp.gt.s32 	%p10, %r176, -1;
	setp.lt.s32 	%p11, %r176, %r109;
	and.pred  	%p12, %p10, %p11;
	and.pred  	%p13, %p1, %p12;
	not.pred 	%p14, %p13;
	or.pred  	%p15, %p9, %p14;
	@%p15 bra 	$L__BB0_7;
	add.s32 	%r127, %r177, -12;
	cvt.u64.u32 	%rd4, %r127;
	add.s64 	%rd5, %rd1, %rd4;
	ld.global.u8 	%r128, [%rd5];
	add.s32 	%r200, %r200, %r128;
	add.s32 	%r199, %r199, 1;
$L__BB0_7:
	add.s32 	%r129, %r176, 1;
	setp.gt.s32 	%p17, %r129, -1;
	setp.lt.s32 	%p18, %r129, %r109;
	and.pred  	%p19, %p17, %p18;
	and.pred  	%p20, %p1, %p19;
	not.pred 	%p21, %p20;
	or.pred  	%p22, %p9, %p21;
	@%p22 bra 	$L__BB0_9;
	add.s32 	%r130, %r177, -9;
	cvt.u64.u32 	%rd6, %r130;
	add.s64 	%rd7, %rd1, %rd6;
	ld.global.u8 	%r131, [%rd7];
	add.s32 	%r200, %r200, %r131;
	add.s32 	%r199, %r199, 1;
$L__BB0_9:
	add.s32 	%r132, %r176, 2;
	setp.gt.s32 	%p24, %r132, -1;
	setp.lt.s32 	%p25, %r132, %r109;
	and.pred  	%p26, %p24, %p25;
	and.pred  	%p27, %p1, %p26;
	not.pred 	%p28, %p27;
	or.pred  	%p29, %p9, %p28;
	@%p29 bra 	$L__BB0_11;
	add.s32 	%r133, %r177, -6;
	cvt.u64.u32 	%rd8, %r133;
	add.s64 	%rd9, %rd1, %rd8;
	ld.global.u8 	%r134, [%rd9];
	add.s32 	%r200, %r200, %r134;
	add.s32 	%r199, %r199, 1;
$L__BB0_11:
	add.s32 	%r135, %r176, 3;
	setp.gt.s32 	%p31, %r135, -1;
	setp.lt.s32 	%p32, %r135, %r109;
	and.pred  	%p33, %p31, %p32;
	and.pred  	%p34, %p1, %p33;
	not.pred 	%p35, %p34;
	or.pred  	%p36, %p9, %p35;
	@%p36 bra 	$L__BB0_13;
	add.s32 	%r136, %r177, -3;
	cvt.u64.u32 	%rd10, %r136;
	add.s64 	%rd11, %rd1, %rd10;
	ld.global.u8 	%r137, [%rd11];
	add.s32 	%r200, %r200, %r137;
	add.s32 	%r199, %r199, 1;
$L__BB0_13:
	add.s32 	%r138, %r176, 4;
	setp.gt.s32 	%p38, %r138, -1;
	setp.lt.s32 	%p39, %r138, %r109;
	and.pred  	%p40, %p38, %p39;
	and.pred  	%p41, %p1, %p40;
	not.pred 	%p42, %p41;
	or.pred  	%p43, %p9, %p42;
	@%p43 bra 	$L__BB0_15;
	cvt.u64.u32 	%rd12, %r177;
	add.s64 	%rd13, %rd1, %rd12;
	ld.global.u8 	%r139, [%rd13];
	add.s32 	%r200, %r200, %r139;
	add.s32 	%r199, %r199, 1;
$L__BB0_15:
	add.s32 	%r140, %r176, 5;
	setp.gt.s32 	%p45, %r140, -1;
	setp.lt.s32 	%p46, %r140, %r109;
	and.pred  	%p47, %p45, %p46;
	and.pred  	%p48, %p1, %p47;
	not.pred 	%p49, %p48;
	or.pred  	%p50, %p9, %p49;
	@%p50 bra 	$L__BB0_17;
	add.s32 	%r141, %r177, 3;
	cvt.u64.u32 	%rd14, %r141;
	add.s64 	%rd15, %rd1, %rd14;
	ld.global.u8 	%r142, [%rd15];
	add.s32 	%r200, %r200, %r142;
	add.s32 	%r199, %r199, 1;
$L__BB0_17:
	add.s32 	%r143, %r176, 6;
	setp.gt.s32 	%p52, %r143, -1;
	setp.lt.s32 	%p53, %r143, %r109;
	and.pred  	%p54, %p52, %p53;
	and.pred  	%p55, %p1, %p54;
	not.pred 	%p56, %p55;
	or.pred  	%p57, %p9, %p56;
	@%p57 bra 	$L__BB0_19;
	add.s32 	%r144, %r177, 6;
	cvt.u64.u32 	%rd16, %r144;
	add.s64 	%rd17, %rd1, %rd16;
	ld.global.u8 	%r145, [%rd17];
	add.s32 	%r200, %r200, %r145;
	add.s32 	%r199, %r199, 1;
$L__BB0_19:
	add.s32 	%r146, %r176, 7;
	setp.gt.s32 	%p59, %r146, -1;
	setp.lt.s32 	%p60, %r146, %r109;
	and.pred  	%p61, %p59, %p60;
	and.pred  	%p62, %p1, %p61;
	not.pred 	%p63, %p62;
	or.pred  	%p64, %p9, %p63;
	@%p64 bra 	$L__BB0_21;
	add.s32 	%r147, %r177, 9;
	cvt.u64.u32 	%rd18, %r147;
	add.s64 	%rd19, %rd1, %rd18;
	ld.global.u8 	%r148, [%rd19];
	add.s32 	%r200, %r200, %r148;
	add.s32 	%r199, %r199, 1;
$L__BB0_21:
	add.s32 	%r179, %r179, 8;
	add.s32 	%r178, %r178, 8;
	add.s32 	%r177, %r177, 24;
	add.s32 	%r176, %r176, 8;
	setp.ne.s32 	%p65, %r178, 0;
	@%p65 bra 	$L__BB0_5;
	add.s32 	%r209, %r179, -3;
$L__BB0_23:
	setp.lt.u32 	%p66, %r5, 3;
	@%p66 bra 	$L__BB0_33;
	setp.gt.u32 	%p67, %r3, 2;
	add.s32 	%r62, %r209, %r116;
	setp.gt.s32 	%p68, %r62, -1;
	setp.lt.s32 	%p69, %r62, %r109;
	and.pred  	%p70, %p68, %p69;
	and.pred  	%p72, %p1, %p70;
	not.pred 	%p73, %p72;
	or.pred  	%p74, %p67, %p73;
	@%p74 bra 	$L__BB0_26;
	add.s32 	%r149, %r62, %r14;
	mad.lo.s32 	%r150, %r149, 3, %r3;
	cvt.u64.u32 	%rd20, %r150;
	add.s64 	%rd21, %rd1, %rd20;
	ld.global.u8 	%r151, [%rd21];
	add.s32 	%r200, %r200, %r151;
	add.s32 	%r199, %r199, 1;
$L__BB0_26:
	setp.gt.u32 	%p75, %r3, 2;
	add.s32 	%r67, %r62, 1;
	setp.gt.s32 	%p76, %r67, -1;
	setp.lt.s32 	%p77, %r67, %r109;
	and.pred  	%p78, %p76, %p77;
	and.pred  	%p79, %p1, %p78;
	not.pred 	%p80, %p79;
	or.pred  	%p81, %p75, %p80;
	@%p81 bra 	$L__BB0_28;
	add.s32 	%r152, %r67, %r14;
	mad.lo.s32 	%r153, %r152, 3, %r3;
	cvt.u64.u32 	%rd22, %r153;
	add.s64 	%rd23, %rd1, %rd22;
	ld.global.u8 	%r154, [%rd23];
	add.s32 	%r200, %r200, %r154;
	add.s32 	%r199, %r199, 1;
$L__BB0_28:
	setp.gt.u32 	%p82, %r3, 2;
	add.s32 	%r72, %r62, 2;
	setp.gt.s32 	%p83, %r72, -1;
	setp.lt.s32 	%p84, %r72, %r109;
	and.pred  	%p85, %p83, %p84;
	and.pred  	%p86, %p1, %p85;
	not.pred 	%p87, %p86;
	or.pred  	%p88, %p82, %p87;
	@%p88 bra 	$L__BB0_30;
	add.s32 	%r155, %r72, %r14;
	mad.lo.s32 	%r156, %r155, 3, %r3;
	cvt.u64.u32 	%rd24, %r156;
	add.s64 	%rd25, %rd1, %rd24;
	ld.global.u8 	%r157, [%rd25];
	add.s32 	%r200, %r200, %r157;
	add.s32 	%r199, %r199, 1;
$L__BB0_30:
	setp.gt.u32 	%p89, %r3, 2;
	add.s32 	%r77, %r62, 3;
	setp.gt.s32 	%p90, %r77, -1;
	setp.lt.s32 	%p91, %r77, %r109;
	and.pred  	%p92, %p90, %p91;
	and.pred  	%p93, %p1, %p92;
	not.pred 	%p94, %p93;
	or.pred  	%p95, %p89, %p94;
	@%p95 bra 	$L__BB0_32;
	add.s32 	%r158, %r77, %r14;
	mad.lo.s32 	%r159, %r158, 3, %r3;
	cvt.u64.u32 	%rd26, %r159;
	add.s64 	%rd27, %rd1, %rd26;
	ld.global.u8 	%r160, [%rd27];
	add.s32 	%r200, %r200, %r160;
	add.s32 	%r199, %r199, 1;
$L__BB0_32:
	add.s32 	%r209, %r209, 4;
$L__BB0_33:
	setp.eq.s32 	%p96, %r6, 0;
	@%p96 bra 	$L__BB0_39;
	setp.gt.u32 	%p97, %r3, 2;
	add.s32 	%r86, %r209, %r116;
	setp.gt.s32 	%p98, %r86, -1;
	setp.lt.s32 	%p99, %r86, %r109;
	and.pred  	%p100, %p98, %p99;
	and.pred  	%p102, %p1, %p100;
	not.pred 	%p103, %p102;
	or.pred  	%p104, %p97, %p103;
	@%p104 bra 	$L__BB0_36;
	add.s32 	%r161, %r86, %r14;
	mad.lo.s32 	%r162, %r161, 3, %r3;
	cvt.u64.u32 	%rd28, %r162;
	add.s64 	%rd29, %rd1, %rd28;
	ld.global.u8 	%r163, [%rd29];
	add.s32 	%r200, %r200, %r163;
	add.s32 	%r199, %r199, 1;
$L__BB0_36:
	setp.gt.u32 	%p105, %r3, 2;
	add.s32 	%r91, %r86, 1;
	setp.gt.s32 	%p106, %r91, -1;
	setp.lt.s32 	%p107, %r91, %r109;
	and.pred  	%p108, %p106, %p107;
	and.pred  	%p109, %p1, %p108;
	not.pred 	%p110, %p109;
	or.pred  	%p111, %p105, %p110;
	@%p111 bra 	$L__BB0_38;
	add.s32 	%r164, %r91, %r14;
	mad.lo.s32 	%r165, %r164, 3, %r3;
	cvt.u64.u32 	%rd30, %r165;
	add.s64 	%rd31, %rd1, %rd30;
	ld.global.u8 	%r166, [%rd31];
	add.s32 	%r200, %r200, %r166;
	add.s32 	%r199, %r199, 1;
$L__BB0_38:
	add.s32 	%r209, %r209, 2;
$L__BB0_39:
	setp.gt.u32 	%p112, %r3, 2;
	add.s32 	%r100, %r209, %r116;
	setp.gt.s32 	%p113, %r100, -1;
	setp.lt.s32 	%p114, %r100, %r109;
	and.pred  	%p115, %p113, %p114;
	and.pred  	%p117, %p1, %p115;
	not.pred 	%p118, %p117;
	or.pred  	%p119, %p112, %p118;
	@%p119 bra 	$L__BB0_41;
	add.s32 	%r167, %r100, %r14;
	mad.lo.s32 	%r168, %r167, 3, %r3;
	cvt.u64.u32 	%rd32, %r168;
	add.s64 	%rd33, %rd1, %rd32;
	ld.global.u8 	%r169, [%rd33];
	add.s32 	%r200, %r200, %r169;
	add.s32 	%r199, %r199, 1;
$L__BB0_41:
	add.s32 	%r105, %r173, 1;
	setp.ne.s32 	%p120, %r173, %r108;
	mov.u32 	%r173, %r105;
	@%p120 bra 	$L__BB0_3;
	div.s32 	%r170, %r200, %r199;
	cvt.u16.u32 	%rs4, %r170;
$L__BB0_43:
	mad.lo.s32 	%r171, %r109, %r1, %r116;
	mad.lo.s32 	%r172, %r171, 3, %r3;
	cvt.s64.s32 	%rd34, %r172;
	cvta.to.global.u64 	%rd35, %rd2;
	add.s64 	%rd36, %rd35, %rd34;
	st.global.u8 	[%rd36], %rs4;
$L__BB0_44:
	ret;

}


// ===== COMPILED SASS (sm_100) =====

	.target	sm_100

	.elftype	@"ET_EXEC"


//--------------------- .note.nv.tkinfo           --------------------------
	.section	.note.nv.tkinfo,"",@"SHT_NOTE"
	.sectionflags	@"SHF_NOTE_NV_TKINFO"
	.tkinfo
        /*0018*/ 	.word	0x00000002
        /*0030*/ 	.string	""
        /*0030*/ 	.string	"ptxas"
        /*0030*/ 	.string	"Cuda compilation tools, release 13.0, V13.0.88"
        /*0030*/ 	.string	"Build cuda_13.0.r13.0/compiler.36424714_0"
        /*0030*/ 	.string	"-arch sm_100 -m 64 "



//--------------------- .note.nv.cuinfo           --------------------------
	.section	.note.nv.cuinfo,"",@"SHT_NOTE"
	.sectionflags	@"SHF_NOTE_NV_CUINFO"
        /*0018*/ 	.short	0x0002
        /*001a*/ 	.short	0x0064
        /*001c*/ 	.short	0x0082
	.zero		2


//--------------------- .nv.info                  --------------------------
	.section	.nv.info,"",@"SHT_CUDA_INFO"
	.align	4


	//----- nvinfo : EIATTR_REGCOUNT
	.align		4
        /*0000*/ 	.byte	0x04, 0x2f
        /*0002*/ 	.short	(.L_1 - .L_0)
	.align		4
.L_0:
        /*0004*/ 	.word	index@(_Z18matrix_blur_kernelPhS_iii)
        /*0008*/ 	.word	0x00000022


	//----- nvinfo : EIATTR_FRAME_SIZE
	.align		4
.L_1:
        /*000c*/ 	.byte	0x04, 0x11
        /*000e*/ 	.short	(.L_3 - .L_2)
	.align		4
.L_2:
        /*0010*/ 	.word	index@(_Z18matrix_blur_kernelPhS_iii)
        /*0014*/ 	.word	0x00000000


	//----- nvinfo : EIATTR_MIN_STACK_SIZE
	.align		4
.L_3:
        /*0018*/ 	.byte	0x04, 0x12
        /*001a*/ 	.short	(.L_5 - .L_4)
	.align		4
.L_4:
        /*001c*/ 	.word	index@(_Z18matrix_blur_kernelPhS_iii)
        /*0020*/ 	.word	0x00000000
.L_5:


//--------------------- .nv.compat                --------------------------
	.section	.nv.compat,"",@"SHT_CUDA_COMPAT_INFO"
	.align	4
        /*0000*/ 	.byte	0x02, 0x09, 0x00, 0x00, 0x02, 0x02, 0x01, 0x00, 0x02, 0x05, 0x05, 0x00, 0x03, 0x07, 0x01, 0x01
        /*0010*/ 	.byte	0x02, 0x03, 0x00, 0x00, 0x02, 0x06, 0x01, 0x00, 0x04, 0x0b, 0x08, 0x00, 0x09, 0x00, 0x00, 0x00
        /*0020*/ 	.byte	0x00, 0x00, 0x00, 0x00


//--------------------- .nv.info._Z18matrix_blur_kernelPhS_iii --------------------------
	.section	.nv.info._Z18matrix_blur_kernelPhS_iii,"",@"SHT_CUDA_INFO"
	.sectionflags	@""
	.align	4


	//----- nvinfo : EIATTR_CUDA_API_VERSION
	.align		4
        /*0000*/ 	.byte	0x04, 0x37
        /*0002*/ 	.short	(.L_7 - .L_6)
.L_6:
        /*0004*/ 	.word	0x00000082


	//----- nvinfo : EIATTR_KPARAM_INFO
	.align		4
.L_7:
        /*0008*/ 	.byte	0x04, 0x17
        /*000a*/ 	.short	(.L_9 - .L_8)
.L_8:
        /*000c*/ 	.word	0x00000000
        /*0010*/ 	.short	0x0004
        /*0012*/ 	.short	0x0018
        /*0014*/ 	.byte	0x00, 0xf0, 0x11, 0x00


	//----- nvinfo : EIATTR_KPARAM_INFO
	.align		4
.L_9:
        /*0018*/ 	.byte	0x04, 0x17
        /*001a*/ 	.short	(.L_11 - .L_10)
.L_10:
        /*001c*/ 	.word	0x00000000
        /*0020*/ 	.short	0x0003
        /*0022*/ 	.short	0x0014
        /*0024*/ 	.byte	0x00, 0xf0, 0x11, 0x00


	//----- nvinfo : EIATTR_KPARAM_INFO
	.align		4
.L_11:
        /*0028*/ 	.byte	0x04, 0x17
        /*002a*/ 	.short	(.L_13 - .L_12)
.L_12:
        /*002c*/ 	.word	0x00000000
        /*0030*/ 	.short	0x0002
        /*0032*/ 	.short	0x0010
        /*0034*/ 	.byte	0x00, 0xf0, 0x11, 0x00


	//----- nvinfo : EIATTR_KPARAM_INFO
	.align		4
.L_13:
        /*0038*/ 	.byte	0x04, 0x17
        /*003a*/ 	.short	(.L_15 - .L_14)
.L_14:
        /*003c*/ 	.word	0x00000000
        /*0040*/ 	.short	0x0001
        /*0042*/ 	.short	0x0008
        /*0044*/ 	.byte	0x00, 0xf5, 0x21, 0x00


	//----- nvinfo : EIATTR_KPARAM_INFO
	.align		4
.L_15:
        /*0048*/ 	.byte	0x04, 0x17
        /*004a*/ 	.short	(.L_17 - .L_16)
.L_16:
        /*004c*/ 	.word	0x00000000
        /*0050*/ 	.short	0x0000
        /*0052*/ 	.short	0x0000
        /*0054*/ 	.byte	0x00, 0xf5, 0x21, 0x00


	//----- nvinfo : EIATTR_SPARSE_MMA_MASK
	.align		4
.L_17:
        /*0058*/ 	.byte	0x03, 0x50
        /*005a*/ 	.short	0x0000


	//----- nvinfo : EIATTR_MAXREG_COUNT
	.align		4
        /*005c*/ 	.byte	0x03, 0x1b
        /*005e*/ 	.short	0x00ff


	//----- nvinfo : EIATTR_MERCURY_ISA_VERSION
	.align		4
        /*0060*/ 	.byte	0x03, 0x5f
        /*0062*/ 	.short	0x0101


	//----- nvinfo : EIATTR_VRC_CTA_INIT_COUNT
	.align		4
        /*0064*/ 	.byte	0x02, 0x4a
	.zero		1
	.zero		1


	//----- nvinfo : EIATTR_EXIT_INSTR_OFFSETS
	.align		4
        /*0068*/ 	.byte	0x04, 0x1c
        /*006a*/ 	.short	(.L_19 - .L_18)


	//   ....[0]....
.L_18:
        /*006c*/ 	.word	0x00000100


	//   ....[1]....
        /*0070*/ 	.word	0x00001250


	//----- nvinfo : EIATTR_CRS_STACK_SIZE
	.align		4
.L_19:
        /*0074*/ 	.byte	0x04, 0x1e
        /*0076*/ 	.short	(.L_21 - .L_20)
.L_20:
        /*0078*/ 	.word	0x00000000


	//----- nvinfo : EIATTR_CBANK_PARAM_SIZE
	.align		4
.L_21:
        /*007c*/ 	.byte	0x03, 0x19
        /*007e*/ 	.short	0x001c


	//----- nvinfo : EIATTR_PARAM_CBANK
	.align		4
        /*0080*/ 	.byte	0x04, 0x0a
        /*0082*/ 	.short	(.L_23 - .L_22)
	.align		4
.L_22:
        /*0084*/ 	.word	index@(.nv.constant0._Z18matrix_blur_kernelPhS_iii)
        /*0088*/ 	.short	0x0380
        /*008a*/ 	.short	0x001c


	//----- nvinfo : EIATTR_SW_WAR
	.align		4
.L_23:
        /*008c*/ 	.byte	0x04, 0x36
        /*008e*/ 	.short	(.L_25 - .L_24)
.L_24:
        /*0090*/ 	.word	0x00000008
.L_25:


//--------------------- .nv.callgraph             --------------------------
	.section	.nv.callgraph,"",@"SHT_CUDA_CALLGRAPH"
	.align	4
	.sectionentsize	8
	.align		4
        /*0000*/ 	.word	0x00000000
	.align		4
        /*0004*/ 	.word	0xffffffff
	.align		4
        /*0008*/ 	.word	0x00000000
	.align		4
        /*000c*/ 	.word	0xfffffffe
	.align		4
        /*0010*/ 	.word	0x00000000
	.align		4
        /*0014*/ 	.word	0xfffffffd
	.align		4
        /*0018*/ 	.word	0x00000000
	.align		4
        /*001c*/ 	.word	0xfffffffc


//--------------------- .text._Z18matrix_blur_kernelPhS_iii --------------------------
	.section	.text._Z18matrix_blur_kernelPhS_iii,"ax",@progbits
	.align	128
        .global         _Z18matrix_blur_kernelPhS_iii
        .type           _Z18matrix_blur_kernelPhS_iii,@function
        .size           _Z18matrix_blur_kernelPhS_iii,(.L_x_9 - _Z18matrix_blur_kernelPhS_iii)
        .other          _Z18matrix_blur_kernelPhS_iii,@"STO_CUDA_ENTRY STV_DEFAULT"
_Z18matrix_blur_kernelPhS_iii:
.text._Z18matrix_blur_kernelPhS_iii:
[----:B------:R-:W-:Y:S01]  /*0000*/  LDC R1, c[0x0][0x37c] ;  /* 0x0000df00ff017b82 */ /* 0x000fe20000000800 */
[----:B------:R-:W0:Y:S07]  /*0010*/  S2R R3, SR_TID.Y ;  /* 0x0000000000037919 */ /* 0x000e2e0000002200 */
[----:B------:R-:W1:Y:S01]  /*0020*/  LDC R5, c[0x0][0x360] ;  /* 0x0000d800ff057b82 */ /* 0x000e620000000800 */
[----:B------:R-:W2:Y:S01]  /*0030*/  LDCU.64 UR10, c[0x0][0x390] ;  /* 0x00007200ff0a77ac */ /* 0x000ea20008000a00 */
[----:B------:R-:W1:Y:S01]  /*0040*/  S2R R0, SR_TID.X ;  /* 0x0000000000007919 */ /* 0x000e620000002100 */
[----:B------:R-:W3:Y:S05]  /*0050*/  S2R R7, SR_TID.Z ;  /* 0x0000000000077919 */ /* 0x000eea0000002300 */
[----:B------:R-:W0:Y:S08]  /*0060*/  S2UR UR5, SR_CTAID.Y ;  /* 0x00000000000579c3 */ /* 0x000e300000002600 */
[----:B------:R-:W0:Y:S08]  /*0070*/  LDC R2, c[0x0][0x364] ;  /* 0x0000d900ff027b82 */ /* 0x000e300000000800 */
[----:B------:R-:W1:Y:S08]  /*0080*/  S2UR UR4, SR_CTAID.X ;  /* 0x00000000000479c3 */ /* 0x000e700000002500 */
[----:B------:R-:W3:Y:S08]  /*0090*/  S2UR UR6, SR_CTAID.Z ;  /* 0x00000000000679c3 */ /* 0x000ef00000002700 */
[----:B------:R-:W3:Y:S01]  /*00a0*/  LDC R4, c[0x0][0x368] ;  /* 0x0000da00ff047b82 */ /* 0x000ee20000000800 */
[----:B0-----:R-:W-:-:S05]  /*00b0*/  IMAD R2, R2, UR5, R3 ;  /* 0x0000000502027c24 */ /* 0x001fca000f8e0203 */
[----:B--2---:R-:W-:Y:S01]  /*00c0*/  ISETP.GE.AND P0, PT, R2, UR11, PT ;  /* 0x0000000b02007c0c */ /* 0x004fe2000bf06270 */
[----:B-1----:R-:W-:-:S05]  /*00d0*/  IMAD R5, R5, UR4, R0 ;  /* 0x0000000405057c24 */ /* 0x002fca000f8e0200 */
[----:B------:R-:W-:Y:S01]  /*00e0*/  ISETP.GE.OR P0, PT, R5, UR10, P0 ;  /* 0x0000000a05007c0c */ /* 0x000fe20008706670 */
[----:B---3--:R-:W-:-:S12]  /*00f0*/  IMAD R4, R4, UR6, R7 ;  /* 0x0000000604047c24 */ /* 0x008fd8000f8e0207 */
[----:B------:R-:W-:Y:S05]  /*0100*/  @P0 EXIT ;  /* 0x000000000000094d */ /* 0x000fea0003800000 */
[----:B------:R-:W0:Y:S01]  /*0110*/  LDCU UR7, c[0x0][0x398] ;  /* 0x00007300ff0777ac */ /* 0x000e220008000800 */
[----:B------:R-:W1:Y:S01]  /*0120*/  LDCU.64 UR8, c[0x0][0x358] ;  /* 0x00006b00ff0877ac */ /* 0x000e620008000a00 */
[----:B0-----:R-:W-:-:S09]  /*0130*/  UISETP.GE.AND UP0, UPT, UR7, URZ, UPT ;  /* 0x000000ff0700728c */ /* 0x001fd2000bf06270 */
[----:B-1----:R-:W-:Y:S05]  /*0140*/  BRA.U !UP0, `(.L_x_0) ;  /* 0x0000001108287547 */ /* 0x002fea000b800000 */
[----:B------:R-:W-:Y:S01]  /*0150*/  IMAD R7, RZ, RZ, -UR7 ;  /* 0x80000007ff077e24 */ /* 0x000fe2000f8e02ff */
[----:B------:R-:W-:Y:S02]  /*0160*/  USHF.L.U32 UR4, UR7, 0x1, URZ ;  /* 0x0000000107047899 */ /* 0x000fe400080006ff */
[----:B------:R-:W-:Y:S01]  /*0170*/  VIADD R6, R2, -UR7 ;  /* 0x8000000702067c36 */ /* 0x000fe20008000000 */
[----:B------:R-:W-:Y:S01]  /*0180*/  UIADD3 UR6, UPT, UPT, -UR7, 0x3, URZ ;  /* 0x0000000307067890 */ /* 0x000fe2000fffe1ff */
[----:B------:R-:W-:Y:S01]  /*0190*/  IMAD R9, R7, 0x3, R4 ;  /* 0x0000000307097824 */ /* 0x000fe200078e0204 */
[----:B------:R-:W-:Y:S01]  /*01a0*/  ULOP3.LUT UR5, UR4, 0xfffffff8, URZ, 0xc0, !UPT ;  /* 0xfffffff804057892 */ /* 0x000fe2000f8ec0ff */
[----:B------:R-:W-:Y:S01]  /*01b0*/  IMAD.MOV.U32 R0, RZ, RZ, RZ ;  /* 0x000000ffff007224 */ /* 0x000fe200078e00ff */
[----:B------:R-:W-:Y:S01]  /*01c0*/  ULOP3.LUT UR4, UR4, 0x6, URZ, 0xc0, !UPT ;  /* 0x0000000604047892 */ /* 0x000fe2000f8ec0ff */
[----:B------:R-:W-:Y:S01]  /*01d0*/  IMAD.MOV.U32 R3, RZ, RZ, RZ ;  /* 0x000000ffff037224 */ /* 0x000fe200078e00ff */
[----:B------:R-:W-:Y:S01]  /*01e0*/  UIADD3 UR5, UPT, UPT, -UR5, URZ, URZ ;  /* 0x000000ff05057290 */ /* 0x000fe2000fffe1ff */
[----:B------:R-:W-:Y:S01]  /*01f0*/  IMAD.MOV.U32 R8, RZ, RZ, R7 ;  /* 0x000000ffff087224 */ /* 0x000fe200078e0007 */
[----:B------:R-:W-:Y:S01]  /*0200*/  UISETP.GE.U32.AND UP0, UPT, UR4, 0x3, UPT ;  /* 0x000000030400788c */ /* 0x000fe2000bf06070 */
[----:B------:R-:W-:-:S10]  /*0210*/  VIADD R9, R9, 0xc ;  /* 0x0000000c09097836 */ /* 0x000fd40000000000 */
.L_x_7:
[----:B------:R-:W0:Y:S01]  /*0220*/  LDCU UR4, c[0x0][0x398] ;  /* 0x00007300ff0477ac */ /* 0x000e220008000800 */
[----:B------:R-:W-:Y:S01]  /*0230*/  IMAD.IADD R11, R5, 0x1, R8 ;  /* 0x00000001050b7824 */ /* 0x000fe200078e0208 */
[----:B------:R-:W-:Y:S01]  /*0240*/  MOV R13, R7 ;  /* 0x00000007000d7202 */ /* 0x000fe20000000f00 */
[----:B------:R-:W1:Y:S01]  /*0250*/  LDCU UR7, c[0x0][0x390] ;  /* 0x00007200ff0777ac */ /* 0x000e620008000800 */
[----:B0-----:R-:W-:Y:S02]  /*0260*/  UISETP.GE.U32.AND UP1, UPT, UR4, 0x4, UPT ;  /* 0x000000040400788c */ /* 0x001fe4000bf26070 */
[C---:B------:R-:W-:Y:S01]  /*0270*/  ISETP.NE.AND P1, PT, R8.reuse, UR4, PT ;  /* 0x0000000408007c0c */ /* 0x040fe2000bf25270 */
[----:B------:R-:W-:Y:S01]  /*0280*/  VIADD R8, R8, 0x1 ;  /* 0x0000000108087836 */ /* 0x000fe20000000000 */
[----:B-1----:R-:W-:Y:S02]  /*0290*/  ISETP.GE.AND P0, PT, R11, UR7, PT ;  /* 0x000000070b007c0c */ /* 0x002fe4000bf06270 */
[----:B------:R-:W-:-:S02]  /*02a0*/  P2R R12, PR, RZ, 0x2 ;  /* 0x00000002ff0c7803 */ /* 0x000fc40000000000 */
[----:B------:R-:W-:Y:S01]  /*02b0*/  ISETP.GT.AND P0, PT, R11, -0x1, !P0 ;  /* 0xffffffff0b00780c */ /* 0x000fe20004704270 */
[----:B------:R-:W-:-:S12]  /*02c0*/  BRA.U !UP1, `(.L_x_1) ;  /* 0x0000000509c07547 */ /* 0x000fd8000b800000 */
[----:B------:R-:W0:Y:S01]  /*02d0*/  LDCU UR4, c[0x0][0x394] ;  /* 0x00007280ff0477ac */ /* 0x000e220008000800 */
[----:B------:R-:W-:Y:S02]  /*02e0*/  IMAD.MOV.U32 R10, RZ, RZ, R6 ;  /* 0x000000ffff0a7224 */ /* 0x000fe400078e0006 */
[----:B------:R-:W-:Y:S01]  /*02f0*/  IMAD.U32 R24, RZ, RZ, UR6 ;  /* 0x00000006ff187e24 */ /* 0x000fe2000f8e00ff */
[----:B------:R-:W1:Y:S01]  /*0300*/  LDCU UR7, c[0x0][0x394] ;  /* 0x00007280ff0777ac */ /* 0x000e620008000800 */
[----:B0-----:R-:W-:Y:S01]  /*0310*/  IMAD R14, R11, UR4, R2 ;  /* 0x000000040b0e7c24 */ /* 0x001fe2000f8e0202 */
[----:B------:R-:W-:-:S03]  /*0320*/  UMOV UR4, UR5 ;  /* 0x0000000500047c82 */ /* 0x000fc60008000000 */
[----:B-1----:R-:W-:-:S07]  /*0330*/  IMAD R13, R14, 0x3, R9 ;  /* 0x000000030e0d7824 */ /* 0x002fce00078e0209 */
.L_x_2:
[C---:B------:R-:W-:Y:S01]  /*0340*/  ISETP.GE.AND P1, PT, R10.reuse, UR7, PT ;  /* 0x000000070a007c0c */ /* 0x040fe2000bf26270 */
[C---:B------:R-:W-:Y:S02]  /*0350*/  VIADD R14, R10.reuse, 0x1 ;  /* 0x000000010a0e7836 */ /* 0x040fe40000000000 */
[C---:B------:R-:W-:Y:S01]  /*0360*/  VIADD R15, R10.reuse, 0x2 ;  /* 0x000000020a0f7836 */ /* 0x040fe20000000000 */
[C---:B------:R-:W-:Y:S01]  /*0370*/  ISETP.GT.AND P1, PT, R10.reuse, -0x1, !P1 ;  /* 0xffffffff0a00780c */ /* 0x040fe20004f24270 */
[----:B------:R-:W-:Y:S01]  /*0380*/  VIADD R22, R10, 0x4 ;  /* 0x000000040a167836 */ /* 0x000fe20000000000 */
[C---:B------:R-:W-:Y:S02]  /*0390*/  ISETP.GE.AND P2, PT, R14.reuse, UR7, PT ;  /* 0x000000070e007c0c */ /* 0x040fe4000bf46270 */
[----:B------:R-:W-:Y:S02]  /*03a0*/  PLOP3.LUT P1, PT, P0, P1, PT, 0x80, 0x8 ;  /* 0x000000000008781c */ /* 0x000fe40000723070 */
[----:B------:R-:W-:Y:S01]  /*03b0*/  ISETP.GT.AND P2, PT, R14, -0x1, !P2 ;  /* 0xffffffff0e00780c */ /* 0x000fe20005744270 */
[----:B------:R-:W-:Y:S01]  /*03c0*/  VIADD R14, R10, 0x3 ;  /* 0x000000030a0e7836 */ /* 0x000fe20000000000 */
[----:B------:R-:W-:-:S02]  /*03d0*/  ISETP.GT.U32.OR P6, PT, R4, 0x2, !P1 ;  /* 0x000000020400780c */ /* 0x000fc40004fc4470 */
[C---:B------:R-:W-:Y:S02]  /*03e0*/  ISETP.GE.AND P3, PT, R15.reuse, UR7, PT ;  /* 0x000000070f007c0c */ /* 0x040fe4000bf66270 */
[C---:B------:R-:W-:Y:S02]  /*03f0*/  ISETP.GE.AND P1, PT, R14.reuse, UR7, PT ;  /* 0x000000070e007c0c */ /* 0x040fe4000bf26270 */
[----:B------:R-:W-:Y:S02]  /*0400*/  ISETP.GT.AND P3, PT, R15, -0x1, !P3 ;  /* 0xffffffff0f00780c */ /* 0x000fe40005f64270 */
[----:B------:R-:W-:Y:S02]  /*0410*/  ISETP.GT.AND P1, PT, R14, -0x1, !P1 ;  /* 0xffffffff0e00780c */ /* 0x000fe40004f24270 */
[----:B------:R-:W-:Y:S02]  /*0420*/  PLOP3.LUT P3, PT, P0, P3, PT, 0x80, 0x8 ;  /* 0x000000000008781c */ /* 0x000fe40000767070 */
[----:B------:R-:W-:Y:S01]  /*0430*/  PLOP3.LUT P1, PT, P0, P1, PT, 0x80, 0x8 ;  /* 0x000000000008781c */ /* 0x000fe20000723070 */
[----:B------:R-:W0:Y:S01]  /*0440*/  @!P6 LDC.64 R20, c[0x0][0x380] ;  /* 0x0000e000ff14eb82 */ /* 0x000e220000000a00 */
[----:B------:R-:W-:Y:S01]  /*0450*/  @!P6 VIADD R23, R13, 0xfffffff4 ;  /* 0xfffffff40d17e836 */ /* 0x000fe20000000000 */
[----:B------:R-:W-:-:S02]  /*0460*/  ISETP.GT.U32.OR P4, PT, R4, 0x2, !P3 ;  /* 0x000000020400780c */ /* 0x000fc40005f84470 */
[----:B------:R-:W-:Y:S02]  /*0470*/  ISETP.GT.U32.OR P3, PT, R4, 0x2, !P1 ;  /* 0x000000020400780c */ /* 0x000fe40004f64470 */
[----:B------:R-:W-:Y:S01]  /*0480*/  PLOP3.LUT P2, PT, P0, P2, PT, 0x80, 0x8 ;  /* 0x000000000008781c */ /* 0x000fe20000745070 */
[----:B------:R-:W-:Y:S01]  /*0490*/  @!P6 VIADD R0, R0, 0x1 ;  /* 0x000000010000e836 */ /* 0x000fe20000000000 */
[----:B------:R-:W-:Y:S02]  /*04a0*/  P2R R25, PR, RZ, 0x10 ;  /* 0x00000010ff197803 */ /* 0x000fe40000000000 */
[----:B------:R-:W-:-:S05]  /*04b0*/  ISETP.GT.U32.OR P5, PT, R4, 0x2, !P2 ;  /* 0x000000020400780c */ /* 0x000fca00057a4470 */
[----:B------:R-:W1:Y:S08]  /*04c0*/  @!P4 LDC.64 R16, c[0x0][0x380] ;  /* 0x0000e000ff10cb82 */ /* 0x000e700000000a00 */
[----:B------:R-:W2:Y:S01]  /*04d0*/  @!P5 LDC.64 R14, c[0x0][0x380] ;  /* 0x0000e000ff0edb82 */ /* 0x000ea20000000a00 */
[----:B0-----:R-:W-:Y:S02]  /*04e0*/  @!P6 IADD3 R20, P1, PT, R23, R20, RZ ;  /* 0x000000141714e210 */ /* 0x001fe40007f3e0ff */
[----:B------:R-:W-:-:S03]  /*04f0*/  @!P5 IADD3 R23, PT, PT, R13, -0x9, RZ ;  /* 0xfffffff70d17d810 */ /* 0x000fc60007ffe0ff */
[----:B------:R-:W-:Y:S02]  /*0500*/  @!P6 IMAD.X R21, RZ, RZ, R21, P1 ;  /* 0x000000ffff15e224 */ /* 0x000fe400008e0615 */
[----:B------:R-:W0:Y:S03]  /*0510*/  @!P3 LDC.64 R18, c[0x0][0x380] ;  /* 0x0000e000ff12bb82 */ /* 0x000e260000000a00 */
[----:B------:R-:W3:Y:S01]  /*0520*/  @!P6 LDG.E.U8 R20, desc[UR8][R20.64] ;  /* 0x000000081414e981 */ /* 0x000ee2000c1e1100 */
[----:B--2---:R-:W-:Y:S01]  /*0530*/  @!P5 IADD3 R14, P1, PT, R23, R14, RZ ;  /* 0x0000000e170ed210 */ /* 0x004fe20007f3e0ff */
[----:B------:R-:W-:-:S04]  /*0540*/  @!P4 VIADD R23, R13, 0xfffffffa ;  /* 0xfffffffa0d17c836 */ /* 0x000fc80000000000 */
[----:B------:R-:W-:Y:S01]  /*0550*/  @!P5 IMAD.X R15, RZ, RZ, R15, P1 ;  /* 0x000000ffff0fd224 */ /* 0x000fe200008e060f */
[----:B-1----:R-:W-:Y:S01]  /*0560*/  @!P4 IADD3 R16, P1, PT, R23, R16, RZ ;  /* 0x000000101710c210 */ /* 0x002fe20007f3e0ff */
[----:B------:R-:W-:-:S03]  /*0570*/  @!P3 VIADD R23, R13, 0xfffffffd ;  /* 0xfffffffd0d17b836 */ /* 0x000fc60000000000 */
[----:B------:R-:W2:Y:S01]  /*0580*/  @!P5 LDG.E.U8 R14, desc[UR8][R14.64] ;  /* 0x000000080e0ed981 */ /* 0x000ea2000c1e1100 */
[----:B------:R-:W-:Y:S01]  /*0590*/  @!P4 IMAD.X R17, RZ, RZ, R17, P1 ;  /* 0x000000ffff11c224 */ /* 0x000fe200008e0611 */
[----:B0-----:R-:W-:-:S05]  /*05a0*/  @!P3 IADD3 R18, P1, PT, R23, R18, RZ ;  /* 0x000000121712b210 */ /* 0x001fca0007f3e0ff */
[----:B------:R-:W-:Y:S01]  /*05b0*/  @!P3 IMAD.X R19, RZ, RZ, R19, P1 ;  /* 0x000000ffff13b224 */ /* 0x000fe200008e0613 */
[----:B------:R-:W-:-:S04]  /*05c0*/  ISETP.GE.AND P1, PT, R22, UR7, PT ;  /* 0x0000000716007c0c */ /* 0x000fc8000bf26270 */
[----:B------:R-:W-:Y:S01]  /*05d0*/  ISETP.GT.AND P1, PT, R22, -0x1, !P1 ;  /* 0xffffffff1600780c */ /* 0x000fe20004f24270 */
[----:B------:R-:W-:Y:S01]  /*05e0*/  @!P5 VIADD R0, R0, 0x1 ;  /* 0x000000010000d836 */ /* 0x000fe20000000000 */
[----:B------:R-:W4:Y:S02]  /*05f0*/  @!P3 LDG.E.U8 R18, desc[UR8][R18.64] ;  /* 0x000000081212b981 */ /* 0x000f24000c1e1100 */
[----:B------:R-:W-:-:S04]  /*0600*/  PLOP3.LUT P1, PT, P0, P1, PT, 0x80, 0x8 ;  /* 0x000000000008781c */ /* 0x000fc80000723070 */
[----:B------:R-:W-:-:S04]  /*0610*/  ISETP.GT.U32.OR P2, PT, R4, 0x2, !P1 ;  /* 0x000000020400780c */ /* 0x000fc80004f44470 */
[----:B------:R-:W-:-:S09]  /*0620*/  P2R R30, PR, RZ, 0x4 ;  /* 0x00000004ff1e7803 */ /* 0x000fd20000000000 */
[----:B------:R-:W0:Y:S02]  /*0630*/  @!P2 LDC.64 R22, c[0x0][0x380] ;  /* 0x0000e000ff16ab82 */ /* 0x000e240000000a00 */
[----:B0-----:R-:W-:Y:S01]  /*0640*/  @!P2 IADD3 R26, P1, PT, R13, R22, RZ ;  /* 0x000000160d1aa210 */ /* 0x001fe20007f3e0ff */
[----:B------:R-:W-:-:S03]  /*0650*/  VIADD R22, R10, 0x5 ;  /* 0x000000050a167836 */ /* 0x000fc60000000000 */
[----:B------:R-:W-:Y:S02]  /*0660*/  @!P2 IADD3.X R27, PT, PT, RZ, R23, RZ, P1, !PT ;  /* 0x00000017ff1ba210 */ /* 0x000fe40000ffe4ff */
[----:B------:R-:W-:-:S04]  /*0670*/  ISETP.GE.AND P1, PT, R22, UR7, PT ;  /* 0x0000000716007c0c */ /* 0x000fc8000bf26270 */
[----:B------:R-:W-:-:S04]  /*0680*/  ISETP.GT.AND P1, PT, R22, -0x1, !P1 ;  /* 0xffffffff1600780c */ /* 0x000fc80004f24270 */
[----:B------:R-:W-:-:S04]  /*0690*/  PLOP3.LUT P1, PT, P0, P1, PT, 0x80, 0x8 ;  /* 0x000000000008781c */ /* 0x000fc80000723070 */
[----:B------:R-:W-:-:S13]  /*06a0*/  ISETP.GT.U32.OR P2, PT, R4, 0x2, !P1 ;  /* 0x000000020400780c */ /* 0x000fda0004f44470 */
[----:B------:R-:W0:Y:S01]  /*06b0*/  @!P2 LDC.64 R22, c[0x0][0x380] ;  /* 0x0000e000ff16ab82 */ /* 0x000e220000000a00 */
[----:B------:R-:W-:-:S05]  /*06c0*/  @!P2 VIADD R29, R13, 0x3 ;  /* 0x000000030d1da836 */ /* 0x000fca0000000000 */
[----:B0-----:R-:W-:Y:S01]  /*06d0*/  @!P2 IADD3 R28, P1, PT, R29, R22, RZ ;  /* 0x000000161d1ca210 */ /* 0x001fe20007f3e0ff */
[----:B------:R-:W-:-:S04]  /*06e0*/  VIADD R22, R10, 0x6 ;  /* 0x000000060a167836 */ /* 0x000fc80000000000 */
[----:B------:R-:W-:Y:S01]  /*06f0*/  @!P2 IMAD.X R29, RZ, RZ, R23, P1 ;  /* 0x000000ffff1da224 */ /* 0x000fe200008e0617 */
[----:B------:R-:W-:-:S04]  /*0700*/  ISETP.GE.AND P1, PT, R22, UR7, PT ;  /* 0x0000000716007c0c */ /* 0x000fc8000bf26270 */
[----:B------:R-:W-:Y:S01]  /*0710*/  ISETP.GT.AND P1, PT, R22, -0x1, !P1 ;  /* 0xffffffff1600780c */ /* 0x000fe20004f24270 */
[----:B------:R-:W5:Y:S03]  /*0720*/  @!P2 LDG.E.U8 R28, desc[UR8][R28.64] ;  /* 0x000000081c1ca981 */ /* 0x000f66000c1e1100 */
[----:B------:R-:W-:-:S04]  /*0730*/  PLOP3.LUT P1, PT, P0, P1, PT, 0x80, 0x8 ;  /* 0x000000000008781c */ /* 0x000fc80000723070 */
[----:B------:R-:W-:-:S13]  /*0740*/  ISETP.GT.U32.OR P1, PT, R4, 0x2, !P1 ;  /* 0x000000020400780c */ /* 0x000fda0004f24470 */
[----:B------:R-:W0:Y:S01]  /*0750*/  @!P1 LDC.64 R22, c[0x0][0x380] ;  /* 0x0000e000ff169b82 */ /* 0x000e220000000a00 */
[----:B------:R-:W-:-:S05]  /*0760*/  @!P1 VIADD R31, R13, 0x6 ;  /* 0x000000060d1f9836 */ /* 0x000fca0000000000 */
[----:B0-----:R-:W-:-:S05]  /*0770*/  @!P1 IADD3 R22, P4, PT, R31, R22, RZ ;  /* 0x000000161f169210 */ /* 0x001fca0007f9e0ff */
[----:B------:R-:W-:-:S05]  /*0780*/  @!P1 IMAD.X R23, RZ, RZ, R23, P4 ;  /* 0x000000ffff179224 */ /* 0x000fca00020e0617 */
[----:B------:R-:W5:Y:S01]  /*0790*/  @!P1 LDG.E.U8 R22, desc[UR8][R22.64] ;  /* 0x0000000816169981 */ /* 0x000f62000c1e1100 */
[----:B---3--:R-:W-:Y:S01]  /*07a0*/  @!P6 IADD3 R3, PT, PT, R3, R20, RZ ;  /* 0x000000140303e210 */ /* 0x008fe20007ffe0ff */
[----:B------:R-:W-:-:S05]  /*07b0*/  VIADD R20, R10, 0x7 ;  /* 0x000000070a147836 */ /* 0x000fca0000000000 */
[----:B------:R-:W-:-:S04]  /*07c0*/  ISETP.GE.AND P6, PT, R20, UR7, PT ;  /* 0x0000000714007c0c */ /* 0x000fc8000bfc6270 */
[----:B------:R-:W-:-:S04]  /*07d0*/  ISETP.GT.AND P6, PT, R20, -0x1, !P6 ;  /* 0xffffffff1400780c */ /* 0x000fc800077c4270 */
[----:B------:R-:W-:-:S04]  /*07e0*/  PLOP3.LUT P6, PT, P0, P6, PT, 0x80, 0x8 ;  /* 0x000000000008781c */ /* 0x000fc800007cd070 */
[----:B------:R-:W-:-:S13]  /*07f0*/  ISETP.GT.U32.OR P6, PT, R4, 0x2, !P6 ;  /* 0x000000020400780c */ /* 0x000fda00077c4470 */
[----:B------:R-:W0:Y:S01]  /*0800*/  @!P6 LDC.64 R20, c[0x0][0x380] ;  /* 0x0000e000ff14eb82 */ /* 0x000e220000000a00 */
[----:B------:R-:W-:Y:S02]  /*0810*/  @!P6 VIADD R31, R13, 0x9 ;  /* 0x000000090d1fe836 */ /* 0x000fe40000000000 */
[----:B--2---:R-:W-:Y:S01]  /*0820*/  @!P5 IMAD.IADD R3, R3, 0x1, R14 ;  /* 0x000000010303d824 */ /* 0x004fe200078e020e */
[----:B------:R-:W-:-:S13]  /*0830*/  ISETP.NE.AND P5, PT, R30, RZ, PT ;  /* 0x000000ff1e00720c */ /* 0x000fda0003fa5270 */
[----:B------:R-:W2:Y:S01]  /*0840*/  @!P5 LDG.E.U8 R26, desc[UR8][R26.64] ;  /* 0x000000081a1ad981 */ /* 0x000ea2000c1e1100 */
[----:B0-----:R-:W-:-:S05]  /*0850*/  @!P6 IADD3 R20, P4, PT, R31, R20, RZ ;  /* 0x000000141f14e210 */ /* 0x001fca0007f9e0ff */
[----:B------:R-:W-:Y:S01]  /*0860*/  @!P6 IMAD.X R21, RZ, RZ, R21, P4 ;  /* 0x000000ffff15e224 */ /* 0x000fe200020e0615 */
[----:B------:R-:W-:-:S04]  /*0870*/  ISETP.NE.AND P4, PT, R25, RZ, PT ;  /* 0x000000ff1900720c */ /* 0x000fc80003f85270 */
[----:B------:R-:W3:Y:S09]  /*0880*/  @!P6 LDG.E.U8 R20, desc[UR8][R20.64] ;  /* 0x000000081414e981 */ /* 0x000ef2000c1e1100 */
[----:B------:R-:W4:Y:S01]  /*0890*/  @!P4 LDG.E.U8 R16, desc[UR8][R16.64] ;  /* 0x000000081010c981 */ /* 0x000f22000c1e1100 */
[----:B------:R-:W-:-:S04]  /*08a0*/  @!P4 VIADD R0, R0, 0x1 ;  /* 0x000000010000c836 */ /* 0x000fc80000000000 */
[----:B------:R-:W-:Y:S01]  /*08b0*/  @!P3 VIADD R0, R0, 0x1 ;  /* 0x000000010000b836 */ /* 0x000fe20000000000 */
[----:B------:R-:W-:-:S03]  /*08c0*/  UIADD3 UR4, UPT, UPT, UR4, 0x8, URZ ;  /* 0x0000000804047890 */ /* 0x000fc6000fffe0ff */
[----:B------:R-:W-:Y:S01]  /*08d0*/  @!P5 VIADD R0, R0, 0x1 ;  /* 0x000000010000d836 */ /* 0x000fe20000000000 */
[----:B------:R-:W-:-:S04]  /*08e0*/  UISETP.NE.AND UP1, UPT, UR4, URZ, UPT ;  /* 0x000000ff0400728c */ /* 0x000fc8000bf25270 */
[----:B------:R-:W-:-:S05]  /*08f0*/  @!P2 IADD3 R0, PT, PT, R0, 0x1, RZ ;  /* 0x000000010000a810 */ /* 0x000fca0007ffe0ff */
[----:B------:R-:W-:Y:S02]  /*0900*/  @!P1 VIADD R0, R0, 0x1 ;  /* 0x0000000100009836 */ /* 0x000fe40000000000 */
[----:B------:R-:W-:Y:S02]  /*0910*/  VIADD R24, R24, 0x8 ;  /* 0x0000000818187836 */ /* 0x000fe40000000000 */
[----:B------:R-:W-:Y:S01]  /*0920*/  VIADD R10, R10, 0x8 ;  /* 0x000000080a0a7836 */ /* 0x000fe20000000000 */
[----:B------:R-:W-:Y:S01]  /*0930*/  @!P6 IADD3 R0, PT, PT, R0, 0x1, RZ ;  /* 0x000000010000e810 */ /* 0x000fe20007ffe0ff */
[----:B------:R-:W-:Y:S01]  /*0940*/  VIADD R13, R13, 0x18 ;  /* 0x000000180d0d7836 */ /* 0x000fe20000000000 */
[----:B----4-:R-:W-:-:S05]  /*0950*/  @!P4 IADD3 R3, PT, PT, R3, R16, RZ ;  /* 0x000000100303c210 */ /* 0x010fca0007ffe0ff */
[----:B------:R-:W-:-:S04]  /*0960*/  @!P3 IMAD.IADD R3, R3, 0x1, R18 ;  /* 0x000000010303b824 */ /* 0x000fc800078e0212 */
[----:B--2---:R-:W-:-:S04]  /*0970*/  @!P5 IMAD.IADD R3, R3, 0x1, R26 ;  /* 0x000000010303d824 */ /* 0x004fc800078e021a */
[----:B-----5:R-:W-:-:S04]  /*0980*/  @!P2 IMAD.IADD R3, R3, 0x1, R28 ;  /* 0x000000010303a824 */ /* 0x020fc800078e021c */
[----:B------:R-:W-:-:S04]  /*0990*/  @!P1 IMAD.IADD R3, R3, 0x1, R22 ;  /* 0x0000000103039824 */ /* 0x000fc800078e0216 */
[----:B---3--:R-:W-:Y:S01]  /*09a0*/  @!P6 IMAD.IADD R3, R3, 0x1, R20 ;  /* 0x000000010303e824 */ /* 0x008fe200078e0214 */
[----:B------:R-:W-:Y:S06]  /*09b0*/  BRA.U UP1, `(.L_x_2) ;  /* 0xfffffff901607547 */ /* 0x000fec000b83ffff */
[----:B------:R-:W-:-:S07]  /*09c0*/  VIADD R13, R24, 0xfffffffd ;  /* 0xfffffffd180d7836 */ /* 0x000fce0000000000 */
.L_x_1:
[----:B------:R-:W0:Y:S01]  /*09d0*/  LDCU UR4, c[0x0][0x398] ;  /* 0x00007300ff0477ac */ /* 0x000e220008000800 */
[----:B------:R-:W1:Y:S01]  /*09e0*/  LDCU UR11, c[0x0][0x394] ;  /* 0x00007280ff0b77ac */ /* 0x000e620008000800 */
[----:B0-----:R-:W-:Y:S01]  /*09f0*/  ULOP3.LUT UP1, URZ, UR4, 0x1, URZ, 0xc0, !UPT ;  /* 0x0000000104ff7892 */ /* 0x001fe2000f82c0ff */
[----:B-1----:R-:W-:Y:S10]  /*0a00*/  BRA.U !UP0, `(.L_x_3) ;  /* 0x0000000108d87547 */ /* 0x002ff4000b800000 */
[----:B------:R-:W0:Y:S01]  /*0a10*/  LDCU UR4, c[0x0][0x394] ;  /* 0x00007280ff0477ac */ /* 0x000e220008000800 */
[----:B------:R-:W-:-:S04]  /*0a20*/  IMAD.IADD R10, R2, 0x1, R13 ;  /* 0x00000001020a7824 */ /* 0x000fc800078e020d */
[C---:B------:R-:W-:Y:S02]  /*0a30*/  VIADD R22, R10.reuse, 0x1 ;  /* 0x000000010a167836 */ /* 0x040fe40000000000 */
[C---:B------:R-:W-:Y:S02]  /*0a40*/  VIADD R24, R10.reuse, 0x2 ;  /* 0x000000020a187836 */ /* 0x040fe40000000000 */
[C---:B------:R-:W-:Y:S01]  /*0a50*/  VIADD R26, R10.reuse, 0x3 ;  /* 0x000000030a1a7836 */ /* 0x040fe20000000000 */
[----:B0-----:R-:W-:Y:S02]  /*0a60*/  ISETP.GE.AND P1, PT, R10, UR4, PT ;  /* 0x000000040a007c0c */ /* 0x001fe4000bf26270 */
[----:B------:R-:W-:Y:S02]  /*0a70*/  ISETP.GE.AND P2, PT, R22, UR4, PT ;  /* 0x0000000416007c0c */ /* 0x000fe4000bf46270 */
[----:B------:R-:W-:Y:S02]  /*0a80*/  ISETP.GT.AND P1, PT, R10, -0x1, !P1 ;  /* 0xffffffff0a00780c */ /* 0x000fe40004f24270 */
[----:B------:R-:W-:-:S02]  /*0a90*/  ISETP.GT.AND P2, PT, R22, -0x1, !P2 ;  /* 0xffffffff1600780c */ /* 0x000fc40005744270 */
[----:B------:R-:W-:Y:S02]  /*0aa0*/  PLOP3.LUT P1, PT, P0, P1, PT, 0x80, 0x8 ;  /* 0x000000000008781c */ /* 0x000fe40000723070 */
[----:B------:R-:W-:Y:S02]  /*0ab0*/  ISETP.GE.AND P4, PT, R24, UR4, PT ;  /* 0x0000000418007c0c */ /* 0x000fe4000bf86270 */
[----:B------:R-:W-:Y:S02]  /*0ac0*/  ISETP.GT.U32.OR P1, PT, R4, 0x2, !P1 ;  /* 0x000000020400780c */ /* 0x000fe40004f24470 */
[----:B------:R-:W-:Y:S02]  /*0ad0*/  PLOP3.LUT P2, PT, P0, P2, PT, 0x80, 0x8 ;  /* 0x000000000008781c */ /* 0x000fe40000745070 */
[----:B------:R-:W-:Y:S02]  /*0ae0*/  ISETP.GT.AND P4, PT, R24, -0x1, !P4 ;  /* 0xffffffff1800780c */ /* 0x000fe40006784270 */
[----:B------:R-:W-:-:S02]  /*0af0*/  ISETP.GE.AND P3, PT, R26, UR4, PT ;  /* 0x000000041a007c0c */ /* 0x000fc4000bf66270 */
[----:B------:R-:W-:Y:S02]  /*0b00*/  ISETP.GT.U32.OR P2, PT, R4, 0x2, !P2 ;  /* 0x000000020400780c */ /* 0x000fe40005744470 */
[----:B------:R-:W-:Y:S02]  /*0b10*/  PLOP3.LUT P4, PT, P0, P4, PT, 0x80, 0x8 ;  /* 0x000000000008781c */ /* 0x000fe40000789070 */
[----:B------:R-:W-:Y:S01]  /*0b20*/  ISETP.GT.AND P5, PT, R26, -0x1, !P3 ;  /* 0xffffffff1a00780c */ /* 0x000fe20005fa4270 */
[----:B------:R-:W0:Y:S01]  /*0b30*/  @!P1 LDC.64 R18, c[0x0][0x380] ;  /* 0x0000e000ff129b82 */ /* 0x000e220000000a00 */
[----:B------:R-:W-:Y:S01]  /*0b40*/  ISETP.GT.U32.OR P3, PT, R4, 0x2, !P4 ;  /* 0x000000020400780c */ /* 0x000fe20006764470 */
[----:B------:R-:W-:Y:S01]  /*0b50*/  @!P1 IMAD R23, R11, UR4, R10 ;  /* 0x000000040b179c24 */ /* 0x000fe2000f8e020a */
[----:B------:R-:W-:-:S03]  /*0b60*/  PLOP3.LUT P4, PT, P0, P5, PT, 0x80, 0x8 ;  /* 0x000000000008781c */ /* 0x000fc6000078b070 */
[----:B------:R-:W-:Y:S01]  /*0b70*/  @!P1 IMAD R23, R23, 0x3, R4 ;  /* 0x0000000317179824 */ /* 0x000fe200078e0204 */
[----:B------:R-:W-:Y:S01]  /*0b80*/  ISETP.GT.U32.OR P4, PT, R4, 0x2, !P4 ;  /* 0x000000020400780c */ /* 0x000fe20006784470 */
[----:B------:R-:W1:Y:S01]  /*0b90*/  @!P2 LDC.64 R20, c[0x0][0x380] ;  /* 0x0000e000ff14ab82 */ /* 0x000e620000000a00 */
[----:B------:R-:W-:-:S04]  /*0ba0*/  @!P2 IMAD R25, R11, UR4, R22 ;  /* 0x000000040b19ac24 */ /* 0x000fc8000f8e0216 */
[----:B------:R-:W-:-:S03]  /*0bb0*/  @!P2 IMAD R25, R25, 0x3, R4 ;  /* 0x000000031919a824 */ /* 0x000fc600078e0204 */
[----:B------:R-:W2:Y:S08]  /*0bc0*/  @!P3 LDC.64 R16, c[0x0][0x380] ;  /* 0x0000e000ff10bb82 */ /* 0x000eb00000000a00 */
[----:B------:R-:W3:Y:S01]  /*0bd0*/  @!P4 LDC.64 R14, c[0x0][0x380] ;  /* 0x0000e000ff0ecb82 */ /* 0x000ee20000000a00 */
[----:B0-----:R-:W-:Y:S01]  /*0be0*/  @!P1 IADD3 R18, P5, PT, R23, R18, RZ ;  /* 0x0000001217129210 */ /* 0x001fe20007fbe0ff */
[----:B------:R-:W-:-:S04]  /*0bf0*/  @!P3 IMAD R23, R11, UR4, R24 ;  /* 0x000000040b17bc24 */ /* 0x000fc8000f8e0218 */
[----:B------:R-:W-:Y:S01]  /*0c00*/  @!P1 IMAD.X R19, RZ, RZ, R19, P5 ;  /* 0x000000ffff139224 */ /* 0x000fe200028e0613 */
[----:B-1----:R-:W-:Y:S01]  /*0c10*/  @!P2 IADD3 R20, P5, PT, R25, R20, RZ ;  /* 0x000000141914a210 */ /* 0x002fe20007fbe0ff */
[----:B------:R-:W-:Y:S02]  /*0c20*/  @!P3 IMAD R23, R23, 0x3, R4 ;  /* 0x000000031717b824 */ /* 0x000fe400078e0204 */
[----:B------:R-:W-:Y:S01]  /*0c30*/  @!P4 IMAD R25, R11, UR4, R26 ;  /* 0x000000040b19cc24 */ /* 0x000fe2000f8e021a */
[----:B------:R-:W-:Y:S01]  /*0c40*/  @!P2 IADD3.X R21, PT, PT, RZ, R21, RZ, P5, !PT ;  /* 0x00000015ff15a210 */ /* 0x000fe20002ffe4ff */
[----:B------:R-:W4:Y:S02]  /*0c50*/  @!P1 LDG.E.U8 R18, desc[UR8][R18.64] ;  /* 0x0000000812129981 */ /* 0x000f24000c1e1100 */
[----:B------:R-:W-:Y:S01]  /*0c60*/  @!P4 IMAD R25, R25, 0x3, R4 ;  /* 0x000000031919c824 */ /* 0x000fe200078e0204 */
[----:B--2---:R-:W-:Y:S01]  /*0c70*/  @!P3 IADD3 R16, P5, PT, R23, R16, RZ ;  /* 0x000000101710b210 */ /* 0x004fe20007fbe0ff */
[----:B------:R-:W2:Y:S04]  /*0c80*/  @!P2 LDG.E.U8 R20, desc[UR8][R20.64] ;  /* 0x000000081414a981 */ /* 0x000ea8000c1e1100 */
[----:B------:R-:W-:Y:S01]  /*0c90*/  @!P3 IMAD.X R17, RZ, RZ, R17, P5 ;  /* 0x000000ffff11b224 */ /* 0x000fe200028e0611 */
[----:B---3--:R-:W-:-:S04]  /*0ca0*/  @!P4 IADD3 R14, P5, PT, R25, R14, RZ ;  /* 0x0000000e190ec210 */ /* 0x008fc80007fbe0ff */
[----:B------:R-:W3:Y:S01]  /*0cb0*/  @!P3 LDG.E.U8 R16, desc[UR8][R16.64] ;  /* 0x000000081010b981 */ /* 0x000ee2000c1e1100 */
[----:B------:R-:W-:-:S05]  /*0cc0*/  @!P4 IMAD.X R15, RZ, RZ, R15, P5 ;  /* 0x000000ffff0fc224 */ /* 0x000fca00028e060f */
[----:B------:R-:W5:Y:S01]  /*0cd0*/  @!P4 LDG.E.U8 R14, desc[UR8][R14.64] ;  /* 0x000000080e0ec981 */ /* 0x000f62000c1e1100 */
[----:B------:R-:W-:-:S04]  /*0ce0*/  @!P1 VIADD R0, R0, 0x1 ;  /* 0x0000000100009836 */ /* 0x000fc80000000000 */
[----:B------:R-:W-:-:S05]  /*0cf0*/  @!P2 VIADD R0, R0, 0x1 ;  /* 0x000000010000a836 */ /* 0x000fca0000000000 */
[----:B------:R-:W-:Y:S01]  /*0d00*/  @!P3 IADD3 R0, PT, PT, R0, 0x1, RZ ;  /* 0x000000010000b810 */ /* 0x000fe20007ffe0ff */
[----:B------:R-:W-:-:S04]  /*0d10*/  VIADD R13, R13, 0x4 ;  /* 0x000000040d0d7836 */ /* 0x000fc80000000000 */
[----:B------:R-:W-:Y:S02]  /*0d20*/  @!P4 VIADD R0, R0, 0x1 ;  /* 0x000000010000c836 */ /* 0x000fe40000000000 */
[----:B----4-:R-:W-:-:S04]  /*0d30*/  @!P1 IMAD.IADD R3, R3, 0x1, R18 ;  /* 0x0000000103039824 */ /* 0x010fc800078e0212 */
[----:B--2---:R-:W-:-:S04]  /*0d40*/  @!P2 IMAD.IADD R3, R3, 0x1, R20 ;  /* 0x000000010303a824 */ /* 0x004fc800078e0214 */
[----:B---3--:R-:W-:-:S04]  /*0d50*/  @!P3 IMAD.IADD R3, R3, 0x1, R16 ;  /* 0x000000010303b824 */ /* 0x008fc800078e0210 */
[----:B-----5:R-:W-:-:S07]  /*0d60*/  @!P4 IMAD.IADD R3, R3, 0x1, R14 ;  /* 0x000000010303c824 */ /* 0x020fce00078e020e */
.L_x_3:
[----:B------:R-:W-:Y:S05]  /*0d70*/  BRA.U !UP1, `(.L_x_4) ;  /* 0x0000000109707547 */ /* 0x000fea000b800000 */
[----:B------:R-:W0:Y:S01]  /*0d80*/  LDCU UR4, c[0x0][0x394] ;  /* 0x00007280ff0477ac */ /* 0x000e220008000800 */
[----:B------:R-:W-:-:S04]  /*0d90*/  IMAD.IADD R18, R2, 0x1, R13 ;  /* 0x0000000102127824 */ /* 0x000fc800078e020d */
[C---:B------:R-:W-:Y:S01]  /*0da0*/  VIADD R10, R18.reuse, 0x1 ;  /* 0x00000001120a7836 */ /* 0x040fe20000000000 */
[----:B0-----:R-:W-:-:S04]  /*0db0*/  ISETP.GE.AND P1, PT, R18, UR4, PT ;  /* 0x0000000412007c0c */ /* 0x001fc8000bf26270 */
[----:B------:R-:W-:Y:S02]  /*0dc0*/  ISETP.GE.AND P2, PT, R10, UR4, PT ;  /* 0x000000040a007c0c */ /* 0x000fe4000bf46270 */
[----:B------:R-:W-:Y:S02]  /*0dd0*/  ISETP.GT.AND P1, PT, R18, -0x1, !P1 ;  /* 0xffffffff1200780c */ /* 0x000fe40004f24270 */
[----:B------:R-:W-:Y:S02]  /*0de0*/  ISETP.GT.AND P2, PT, R10, -0x1, !P2 ;  /* 0xffffffff0a00780c */ /* 0x000fe40005744270 */
[----:B------:R-:W-:Y:S02]  /*0df0*/  PLOP3.LUT P1, PT, P0, P1, PT, 0x80, 0x8 ;  /* 0x000000000008781c */ /* 0x000fe40000723070 */
[----:B------:R-:W-:Y:S02]  /*0e00*/  PLOP3.LUT P2, PT, P0, P2, PT, 0x80, 0x8 ;  /* 0x000000000008781c */ /* 0x000fe40000745070 */
[----:B------:R-:W-:-:S02]  /*0e10*/  ISETP.GT.U32.OR P1, PT, R4, 0x2, !P1 ;  /* 0x000000020400780c */ /* 0x000fc40004f24470 */
[----:B------:R-:W-:-:S11]  /*0e20*/  ISETP.GT.U32.OR P2, PT, R4, 0x2, !P2 ;  /* 0x000000020400780c */ /* 0x000fd60005744470 */
[----:B------:R-:W0:Y:S01]  /*0e30*/  @!P1 LDC.64 R16, c[0x0][0x380] ;  /* 0x0000e000ff109b82 */ /* 0x000e220000000a00 */
[C---:B------:R-:W-:Y:S02]  /*0e40*/  @!P1 IMAD R19, R11.reuse, UR4, R18 ;  /* 0x000000040b139c24 */ /* 0x040fe4000f8e0212 */
[----:B------:R-:W-:Y:S02]  /*0e50*/  @!P2 IMAD R21, R11, UR4, R10 ;  /* 0x000000040b15ac24 */ /* 0x000fe4000f8e020a */
[--C-:B------:R-:W-:Y:S02]  /*0e60*/  @!P1 IMAD R19, R19, 0x3, R4.reuse ;  /* 0x0000000313139824 */ /* 0x100fe400078e0204 */
[----:B------:R-:W-:Y:S01]  /*0e70*/  @!P2 IMAD R21, R21, 0x3, R4 ;  /* 0x000000031515a824 */ /* 0x000fe200078e0204 */
[----:B------:R-:W1:Y:S02]  /*0e80*/  @!P2 LDC.64 R14, c[0x0][0x380] ;  /* 0x0000e000ff0eab82 */ /* 0x000e640000000a00 */
[----:B0-----:R-:W-:-:S04]  /*0e90*/  @!P1 IADD3 R16, P3, PT, R19, R16, RZ ;  /* 0x0000001013109210 */ /* 0x001fc80007f7e0ff */
[----:B------:R-:W-:Y:S02]  /*0ea0*/  @!P1 IADD3.X R17, PT, PT, RZ, R17, RZ, P3, !PT ;  /* 0x00000011ff119210 */ /* 0x000fe40001ffe4ff */
[----:B-1----:R-:W-:-:S03]  /*0eb0*/  @!P2 IADD3 R14, P4, PT, R21, R14, RZ ;  /* 0x0000000e150ea210 */ /* 0x002fc60007f9e0ff */
[----:B------:R-:W2:Y:S02]  /*0ec0*/  @!P1 LDG.E.U8 R16, desc[UR8][R16.64] ;  /* 0x0000000810109981 */ /* 0x000ea4000c1e1100 */
[----:B------:R-:W-:-:S05]  /*0ed0*/  @!P2 IMAD.X R15, RZ, RZ, R15, P4 ;  /* 0x000000ffff0fa224 */ /* 0x000fca00020e060f */
[----:B------:R-:W3:Y:S01]  /*0ee0*/  @!P2 LDG.E.U8 R14, desc[UR8][R14.64] ;  /* 0x000000080e0ea981 */ /* 0x000ee2000c1e1100 */
[----:B------:R-:W-:Y:S02]  /*0ef0*/  @!P1 VIADD R0, R0, 0x1 ;  /* 0x0000000100009836 */ /* 0x000fe40000000000 */
[----:B------:R-:W-:Y:S02]  /*0f00*/  VIADD R13, R13, 0x2 ;  /* 0x000000020d0d7836 */ /* 0x000fe40000000000 */
[----:B------:R-:W-:Y:S02]  /*0f10*/  @!P2 VIADD R0, R0, 0x1 ;  /* 0x000000010000a836 */ /* 0x000fe40000000000 */
[----:B--2---:R-:W-:-:S04]  /*0f20*/  @!P1 IMAD.IADD R3, R3, 0x1, R16 ;  /* 0x0000000103039824 */ /* 0x004fc800078e0210 */
[----:B---3--:R-:W-:-:S07]  /*0f30*/  @!P2 IMAD.IADD R3, R3, 0x1, R14 ;  /* 0x000000010303a824 */ /* 0x008fce00078e020e */
.L_x_4:
[----:B------:R-:W-:Y:S01]  /*0f40*/  IADD3 R10, PT, PT, R2, R13, RZ ;  /* 0x0000000d020a7210 */ /* 0x000fe20007ffe0ff */
[----:B------:R-:W-:Y:S03]  /*0f50*/  BSSY.RECONVERGENT B0, `(.L_x_5) ;  /* 0x000000e000007945 */ /* 0x000fe60003800200 */
[----:B------:R-:W-:-:S04]  /*0f60*/  ISETP.GE.AND P1, PT, R10, UR11, PT ;  /* 0x0000000b0a007c0c */ /* 0x000fc8000bf26270 */
[----:B------:R-:W-:-:S04]  /*0f70*/  ISETP.GT.AND P1, PT, R10, -0x1, !P1 ;  /* 0xffffffff0a00780c */ /* 0x000fc80004f24270 */
[----:B------:R-:W-:-:S04]  /*0f80*/  PLOP3.LUT P1, PT, P0, P1, PT, 0x80, 0x8 ;  /* 0x000000000008781c */ /* 0x000fc80000723070 */
[----:B------:R-:W-:-:S13]  /*0f90*/  ISETP.GT.U32.OR P1, PT, R4, 0x2, !P1 ;  /* 0x000000020400780c */ /* 0x000fda0004f24470 */
[----:B------:R-:W-:Y:S05]  /*0fa0*/  @P1 BRA `(.L_x_6) ;  /* 0x0000000000201947 */ /* 0x000fea0003800000 */
[----:B------:R-:W0:Y:S01]  /*0fb0*/  LDCU.64 UR12, c[0x0][0x380] ;  /* 0x00007000ff0c77ac */ /* 0x000e220008000a00 */
[----:B------:R-:W-:-:S04]  /*0fc0*/  IMAD R11, R11, UR11, R10 ;  /* 0x0000000b0b0b7c24 */ /* 0x000fc8000f8e020a */
[----:B------:R-:W-:-:S05]  /*0fd0*/  IMAD R11, R11, 0x3, R4 ;  /* 0x000000030b0b7824 */ /* 0x000fca00078e0204 */
[----:B0-----:R-:W-:-:S05]  /*0fe0*/  IADD3 R10, P0, PT, R11, UR12, RZ ;  /* 0x0000000c0b0a7c10 */ /* 0x001fca000ff1e0ff */
[----:B------:R-:W-:-:S05]  /*0ff0*/  IMAD.X R11, RZ, RZ, UR13, P0 ;  /* 0x0000000dff0b7e24 */ /* 0x000fca00080e06ff */
[----:B------:R-:W2:Y:S01]  /*1000*/  LDG.E.U8 R10, desc[UR8][R10.64] ;  /* 0x000000080a0a7981 */ /* 0x000ea2000c1e1100 */
[----:B------:R-:W-:Y:S02]  /*1010*/  VIADD R0, R0, 0x1 ;  /* 0x0000000100007836 */ /* 0x000fe40000000000 */
[----:B--2---:R-:W-:-:S07]  /*1020*/  IMAD.IADD R3, R3, 0x1, R10 ;  /* 0x0000000103037824 */ /* 0x004fce00078e020a */
.L_x_6:
[----:B------:R-:W-:Y:S05]  /*1030*/  BSYNC.RECONVERGENT B0 ;  /* 0x0000000000007941 */ /* 0x000fea0003800200 */
.L_x_5:
[----:B------:R-:W-:-:S13]  /*1040*/  ISETP.NE.AND P0, PT, R12, RZ, PT ;  /* 0x000000ff0c00720c */ /* 0x000fda0003f05270 */
[----:B------:R-:W-:Y:S05]  /*1050*/  @P0 BRA `(.L_x_7) ;  /* 0xfffffff000700947 */ /* 0x000fea000383ffff */
[-C--:B------:R-:W-:Y:S02]  /*1060*/  IABS R9, R0.reuse ;  /* 0x0000000000097213 */ /* 0x080fe40000000000 */
[----:B------:R-:W-:Y:S02]  /*1070*/  IABS R12, R3 ;  /* 0x00000003000c7213 */ /* 0x000fe40000000000 */
[----:B------:R-:W0:Y:S01]  /*1080*/  I2F.RP R8, R9 ;  /* 0x0000000900087306 */ /* 0x000e220000209400 */
[-C--:B------:R-:W-:Y:S02]  /*1090*/  IABS R13, R0.reuse ;  /* 0x00000000000d7213 */ /* 0x080fe40000000000 */
[----:B------:R-:W-:-:S04]  /*10a0*/  LOP3.LUT R3, R3, R0, RZ, 0x3c, !PT ;  /* 0x0000000003037212 */ /* 0x000fc800078e3cff */
[----:B------:R-:W-:Y:S01]  /*10b0*/  ISETP.GE.AND P2, PT, R3, RZ, PT ;  /* 0x000000ff0300720c */ /* 0x000fe20003f46270 */
[----:B0-----:R-:W0:Y:S02]  /*10c0*/  MUFU.RCP R8, R8 ;  /* 0x0000000800087308 */ /* 0x001e240000001000 */
[----:B0-----:R-:W-:Y:S02]  /*10d0*/  VIADD R6, R8, 0xffffffe ;  /* 0x0ffffffe08067836 */ /* 0x001fe40000000000 */
[----:B------:R-:W-:-:S04]  /*10e0*/  IMAD.MOV R8, RZ, RZ, -R13 ;  /* 0x000000ffff087224 */ /* 0x000fc800078e0a0d */
[----:B------:R0:W1:Y:S02]  /*10f0*/  F2I.FTZ.U32.TRUNC.NTZ R7, R6 ;  /* 0x0000000600077305 */ /* 0x000064000021f000 */
[----:B0-----:R-:W-:Y:S02]  /*1100*/  HFMA2 R6, -RZ, RZ, 0, 0 ;  /* 0x00000000ff067431 */ /* 0x001fe400000001ff */
[----:B-1----:R-:W-:-:S04]  /*1110*/  IMAD.MOV R10, RZ, RZ, -R7 ;  /* 0x000000ffff0a7224 */ /* 0x002fc800078e0a07 */
[----:B------:R-:W-:Y:S02]  /*1120*/  IMAD R11, R10, R9, RZ ;  /* 0x000000090a0b7224 */ /* 0x000fe400078e02ff */
[----:B------:R-:W-:Y:S02]  /*1130*/  IMAD.MOV.U32 R10, RZ, RZ, R12 ;  /* 0x000000ffff0a7224 */ /* 0x000fe400078e000c */
[----:B------:R-:W-:-:S06]  /*1140*/  IMAD.HI.U32 R7, R7, R11, R6 ;  /* 0x0000000b07077227 */ /* 0x000fcc00078e0006 */
[----:B------:R-:W-:-:S04]  /*1150*/  IMAD.HI.U32 R7, R7, R10, RZ ;  /* 0x0000000a07077227 */ /* 0x000fc800078e00ff */
[----:B------:R-:W-:-:S05]  /*1160*/  IMAD R6, R7, R8, R10 ;  /* 0x0000000807067224 */ /* 0x000fca00078e020a */
[----:B------:R-:W-:-:S13]  /*1170*/  ISETP.GT.U32.AND P1, PT, R9, R6, PT ;  /* 0x000000060900720c */ /* 0x000fda0003f24070 */
[----:B------:R-:W-:Y:S02]  /*1180*/  @!P1 IMAD.IADD R6, R6, 0x1, -R9 ;  /* 0x0000000106069824 */ /* 0x000fe400078e0a09 */
[----:B------:R-:W-:Y:S01]  /*1190*/  @!P1 VIADD R7, R7, 0x1 ;  /* 0x0000000107079836 */ /* 0x000fe20000000000 */
[----:B------:R-:W-:Y:S02]  /*11a0*/  ISETP.NE.AND P1, PT, R0, RZ, PT ;  /* 0x000000ff0000720c */ /* 0x000fe40003f25270 */
[----:B------:R-:W-:-:S13]  /*11b0*/  ISETP.GE.U32.AND P0, PT, R6, R9, PT ;  /* 0x000000090600720c */ /* 0x000fda0003f06070 */
[----:B------:R-:W-:-:S04]  /*11c0*/  @P0 VIADD R7, R7, 0x1 ;  /* 0x0000000107070836 */ /* 0x000fc80000000000 */
[----:B------:R-:W-:Y:S01]  /*11d0*/  @!P2 IMAD.MOV R7, RZ, RZ, -R7 ;  /* 0x000000ffff07a224 */ /* 0x000fe200078e0a07 */
[----:B------:R-:W-:-:S07]  /*11e0*/  @!P1 LOP3.LUT R7, RZ, R0, RZ, 0x33, !PT ;  /* 0x00000000ff079212 */ /* 0x000fce00078e33ff */
.L_x_0:
[----:B------:R-:W0:Y:S01]  /*11f0*/  LDCU.64 UR4, c[0x0][0x388] ;  /* 0x00007100ff0477ac */ /* 0x000e220008000a00 */
[----:B------:R-:W-:-:S04]  /*1200*/  IMAD R5, R5, UR11, R2 ;  /* 0x0000000b05057c24 */ /* 0x000fc8000f8e0202 */
[----:B------:R-:W-:-:S05]  /*1210*/  IMAD R5, R5, 0x3, R4 ;  /* 0x0000000305057824 */ /* 0x000fca00078e0204 */
[----:B0-----:R-:W-:-:S04]  /*1220*/  IADD3 R2, P0, PT, R5, UR4, RZ ;  /* 0x0000000405027c10 */ /* 0x001fc8000ff1e0ff */
[----:B------:R-:W-:-:S05]  /*1230*/  LEA.HI.X.SX32 R3, R5, UR5, 0x1, P0 ;  /* 0x0000000505037c11 */ /* 0x000fca00080f0eff */
[----:B------:R-:W-:Y:S01]  /*1240*/  STG.E.U8 desc[UR8][R2.64], R7 ;  /* 0x0000000702007986 */ /* 0x000fe2000c101108 */
[----:B------:R-:W-:Y:S05]  /*1250*/  EXIT ;  /* 0x000000000000794d */ /* 0x000fea0003800000 */
.L_x_8:
[----:B------:R-:W-:-:S00]  /*1260*/  BRA `(.L_x_8) ;  /* 0xfffffffc00fc7947 */ /* 0x000fc0000383ffff */
[----:B------:R-:W-:-:S00]  /*1270*/  NOP ;  /* 0x0000000000007918 */ /* 0x000fc00000000000 */
        /* <DEDUP_REMOVED lines=8> */
.L_x_9:


//--------------------- .nv.shared.reserved.0     --------------------------
	.section	.nv.shared.reserved.0,"aw",@nobits
	.weak		__nv_reservedSMEM_offset_0_alias
	.size		__nv_reservedSMEM_offset_0_alias, 0, 64
	.other		__nv_reservedSMEM_offset_0_alias,@"STO_CUDA_RESERVED_SHARED STV_DEFAULT"
__nv_reservedSMEM_offset_0_alias:
	.zero		0
	.zero		64


//--------------------- .nv.constant0._Z18matrix_blur_kernelPhS_iii --------------------------
	.section	.nv.constant0._Z18matrix_blur_kernelPhS_iii,"a",@progbits
	.sectionflags	@""
	.align	4
.nv.constant0._Z18matrix_blur_kernelPhS_iii:
	.zero		924


//--------------------- SYMBOLS --------------------------

	.type		.nv.reservedSmem.offset0,@object
	.size		.nv.reservedSmem.offset0,0x4
